	.headerflags	@"EF_CUDA_TEXMODE_UNIFIED EF_CUDA_64BIT_ADDRESS EF_CUDA_ACCELERATORS EF_CUDA_SM90 EF_CUDA_VIRTUAL_SM(EF_CUDA_SM90)"
	.elftype	@"ET_EXEC"


//--------------------- .nv.info                  --------------------------
	.section	.nv.info,"",@"SHT_CUDA_INFO"
	.align	4


	//----- nvinfo : EIATTR_REGCOUNT
	.align		4
        /*0000*/ 	.byte	0x04, 0x2f
        /*0002*/ 	.short	(.L_3 - .L_2)
	.align		4
.L_2:
        /*0004*/ 	.word	index@(triton_poi_fused_add_div_sqrt_18)
        /*0008*/ 	.word	0x0000001c


	//----- nvinfo : EIATTR_MIN_STACK_SIZE
	.align		4
.L_3:
        /*000c*/ 	.byte	0x04, 0x12
        /*000e*/ 	.short	(.L_5 - .L_4)
	.align		4
.L_4:
        /*0010*/ 	.word	index@(triton_poi_fused_add_div_sqrt_18)
        /*0014*/ 	.word	0x00000000


	//----- nvinfo : EIATTR_FRAME_SIZE
	.align		4
.L_5:
        /*0018*/ 	.byte	0x04, 0x11
        /*001a*/ 	.short	(.L_7 - .L_6)
	.align		4
.L_6:
        /*001c*/ 	.word	index@(triton_poi_fused_add_div_sqrt_18)
        /*0020*/ 	.word	0x00000000


	//----- nvinfo : EIATTR_MIN_STACK_SIZE
	.align		4
.L_7:
        /*0024*/ 	.byte	0x04, 0x12
        /*0026*/ 	.short	(.L_9 - .L_8)
	.align		4
.L_8:
        /*0028*/ 	.word	index@(triton_poi_fused_add_div_sqrt_18)
        /*002c*/ 	.word	0x00000000
.L_9:


//--------------------- .nv.info.triton_poi_fused_add_div_sqrt_18 --------------------------
	.section	.nv.info.triton_poi_fused_add_div_sqrt_18,"",@"SHT_CUDA_INFO"
	.sectionflags	@""
	.align	4


	//----- nvinfo : EIATTR_CUDA_API_VERSION
	.align		4
        /*0000*/ 	.byte	0x04, 0x37
        /*0002*/ 	.short	(.L_11 - .L_10)
.L_10:
        /*0004*/ 	.word	0x0000007c


	//----- nvinfo : EIATTR_KPARAM_INFO
	.align		4
.L_11:
        /*0008*/ 	.byte	0x04, 0x17
        /*000a*/ 	.short	(.L_13 - .L_12)
.L_12:
        /*000c*/ 	.word	0x00000000
        /*0010*/ 	.short	0x0004
        /*0012*/ 	.short	0x001c
        /*0014*/ 	.byte	0x00, 0xf0, 0x11, 0x00


	//----- nvinfo : EIATTR_KPARAM_INFO
	.align		4
.L_13:
        /*0018*/ 	.byte	0x04, 0x17
        /*001a*/ 	.short	(.L_15 - .L_14)
.L_14:
        /*001c*/ 	.word	0x00000000
        /*0020*/ 	.short	0x0003
        /*0022*/ 	.short	0x0018
        /*0024*/ 	.byte	0x00, 0xf0, 0x11, 0x00


	//----- nvinfo : EIATTR_KPARAM_INFO
	.align		4
.L_15:
        /*0028*/ 	.byte	0x04, 0x17
        /*002a*/ 	.short	(.L_17 - .L_16)
.L_16:
        /*002c*/ 	.word	0x00000000
        /*0030*/ 	.short	0x0002
        /*0032*/ 	.short	0x0010
        /*0034*/ 	.byte	0x00, 0xf4, 0x21, 0x00


	//----- nvinfo : EIATTR_KPARAM_INFO
	.align		4
.L_17:
        /*0038*/ 	.byte	0x04, 0x17
        /*003a*/ 	.short	(.L_19 - .L_18)
.L_18:
        /*003c*/ 	.word	0x00000000
        /*0040*/ 	.short	0x0001
        /*0042*/ 	.short	0x0008
        /*0044*/ 	.byte	0x00, 0xf4, 0x21, 0x00


	//----- nvinfo : EIATTR_KPARAM_INFO
	.align		4
.L_19:
        /*0048*/ 	.byte	0x04, 0x17
        /*004a*/ 	.short	(.L_21 - .L_20)
.L_20:
        /*004c*/ 	.word	0x00000000
        /*0050*/ 	.short	0x0000
        /*0052*/ 	.short	0x0000
        /*0054*/ 	.byte	0x00, 0xf4, 0x21, 0x00


	//----- nvinfo : EIATTR_SPARSE_MMA_MASK
	.align		4
.L_21:
        /*0058*/ 	.byte	0x03, 0x50
        /*005a*/ 	.short	0x0000


	//----- nvinfo : EIATTR_MAXREG_COUNT
	.align		4
        /*005c*/ 	.byte	0x03, 0x1b
        /*005e*/ 	.short	0x00ff


	//----- nvinfo : EIATTR_EXIT_INSTR_OFFSETS
	.align		4
        /*0060*/ 	.byte	0x04, 0x1c
        /*0062*/ 	.short	(.L_23 - .L_22)


	//   ....[0]....
.L_22:
        /*0064*/ 	.word	0x00000990


	//   ....[1]....
        /*0068*/ 	.word	0x000009b0


	//----- nvinfo : EIATTR_REQNTID
	.align		4
.L_23:
        /*006c*/ 	.byte	0x04, 0x10
        /*006e*/ 	.short	(.L_25 - .L_24)
.L_24:
        /*0070*/ 	.word	0x00000080
        /*0074*/ 	.word	0x00000001
        /*0078*/ 	.word	0x00000001


	//----- nvinfo : EIATTR_CBANK_PARAM_SIZE
	.align		4
.L_25:
        /*007c*/ 	.byte	0x03, 0x19
        /*007e*/ 	.short	0x0020


	//----- nvinfo : EIATTR_PARAM_CBANK
	.align		4
        /*0080*/ 	.byte	0x04, 0x0a
        /*0082*/ 	.short	(.L_27 - .L_26)
	.align		4
.L_26:
        /*0084*/ 	.word	index@(.nv.constant0.triton_poi_fused_add_div_sqrt_18)
        /*0088*/ 	.short	0x0210
        /*008a*/ 	.short	0x0020


	//----- nvinfo : EIATTR_SW_WAR
	.align		4
.L_27:
        /*008c*/ 	.byte	0x04, 0x36
        /*008e*/ 	.short	(.L_29 - .L_28)
.L_28:
        /*0090*/ 	.word	0x00000008
.L_29:


//--------------------- .nv.callgraph             --------------------------
	.section	.nv.callgraph,"",@"SHT_CUDA_CALLGRAPH"
	.align	4
	.sectionentsize	8
	.align		4
        /*0000*/ 	.word	0x00000000
	.align		4
        /*0004*/ 	.word	0xffffffff
	.align		4
        /*0008*/ 	.word	0x00000000
	.align		4
        /*000c*/ 	.word	0xfffffffe
	.align		4
        /*0010*/ 	.word	0x00000000
	.align		4
        /*0014*/ 	.word	0xfffffffd
	.align		4
        /*0018*/ 	.word	0x00000000
	.align		4
        /*001c*/ 	.word	0xfffffffc


//--------------------- .nv.constant4             --------------------------
	.section	.nv.constant4,"a",@progbits
	.align	8
	.align		8
.nv.constant4:
        /*0000*/ 	.dword	_$_str
	.align		8
        /*0008*/ 	.dword	_$_str_$_2


//--------------------- .text.triton_poi_fused_add_div_sqrt_18 --------------------------
	.section	.text.triton_poi_fused_add_div_sqrt_18,"ax",@progbits
	.sectionflags	@"SHF_BARRIERS=1"
	.align	128
        .global         triton_poi_fused_add_div_sqrt_18
        .type           triton_poi_fused_add_div_sqrt_18,@function
        .size           triton_poi_fused_add_div_sqrt_18,(.L_x_1 - triton_poi_fused_add_div_sqrt_18)
        .other          triton_poi_fused_add_div_sqrt_18,@"STO_CUDA_ENTRY STV_DEFAULT"
triton_poi_fused_add_div_sqrt_18:
.text.triton_poi_fused_add_div_sqrt_18:
[----:B------:R-:W0:Y:S01]  /*0000*/  LDC R1, c[0x0][0x28] ;  /* 0x00000a00ff017b82 */ /* 0x000e220000000800 */
[----:B------:R-:W1:Y:S07]  /*0010*/  S2R R3, SR_CTAID.Y ;  /* 0x0000000000037919 */ /* 0x000e6e0000002600 */
[----:B------:R-:W2:Y:S01]  /*0020*/  LDC.64 R4, c[0x0][0x210] ;  /* 0x00008400ff047b82 */ /* 0x000ea20000000a00 */
[----:B------:R-:W-:Y:S02]  /*0030*/  CS2R R12, SRZ ;  /* 0x00000000000c7805 */ /* 0x000fe4000001ff00 */
[----:B------:R-:W-:Y:S01]  /*0040*/  CS2R R14, SRZ ;  /* 0x00000000000e7805 */ /* 0x000fe2000001ff00 */
[----:B------:R-:W3:Y:S01]  /*0050*/  S2R R2, SR_TID.X ;  /* 0x0000000000027919 */ /* 0x000ee20000002100 */
[----:B------:R-:W-:Y:S01]  /*0060*/  ULDC.64 UR6, c[0x0][0x208] ;  /* 0x0000820000067ab9 */ /* 0x000fe20000000a00 */
[----:B------:R-:W4:Y:S02]  /*0070*/  S2R R0, SR_CTAID.X ;  /* 0x0000000000007919 */ /* 0x000f240000002500 */
[----:B------:R-:W5:Y:S01]  /*0080*/  S2UR UR5, SR_CgaCtaId ;  /* 0x00000000000579c3 */ /* 0x000f620000008800 */
[----:B------:R-:W-:-:S07]  /*0090*/  UMOV UR4, 0x400 ;  /* 0x0000040000047882 */ /* 0x000fce0000000000 */
[----:B------:R-:W5:Y:S01]  /*00a0*/  LDC.64 R16, c[0x0][0x218] ;  /* 0x00008600ff107b82 */ /* 0x000f620000000a00 */
[----:B-1----:R-:W-:Y:S02]  /*00b0*/  SHF.R.S32.HI R20, RZ, 0x1d, R3 ;  /* 0x0000001dff147819 */ /* 0x002fe40000011403 */
[----:B------:R-:W-:Y:S02]  /*00c0*/  SHF.L.U32 R3, R3, 0x2, RZ ;  /* 0x0000000203037819 */ /* 0x000fe400000006ff */
[----:B------:R-:W-:Y:S02]  /*00d0*/  SGXT R20, R20, 0x1 ;  /* 0x000000011414781a */ /* 0x000fe40000000200 */
[----:B---3--:R-:W-:Y:S02]  /*00e0*/  LOP3.LUT R9, R2, 0x7f, RZ, 0xc0, !PT ;  /* 0x0000007f02097812 */ /* 0x008fe400078ec0ff */
[----:B------:R-:W-:Y:S02]  /*00f0*/  LEA.HI R7, R20, R3, RZ, 0x8 ;  /* 0x0000000314077211 */ /* 0x000fe400078f40ff */
[----:B----4-:R-:W-:-:S02]  /*0100*/  PRMT R6, R9, 0x6540, R0 ;  /* 0x0000654009067816 */ /* 0x010fc40000000000 */
[C---:B------:R-:W-:Y:S02]  /*0110*/  SHF.L.U32 R10, R7.reuse, 0x8, RZ ;  /* 0x00000008070a7819 */ /* 0x040fe400000006ff */
[----:B------:R-:W-:Y:S02]  /*0120*/  LOP3.LUT R8, R7, 0xffffff00, RZ, 0xc0, !PT ;  /* 0xffffff0007087812 */ /* 0x000fe400078ec0ff */
[----:B------:R-:W-:Y:S02]  /*0130*/  LOP3.LUT R10, R10, 0xffff0000, RZ, 0xc0, !PT ;  /* 0xffff00000a0a7812 */ /* 0x000fe400078ec0ff */
[----:B------:R-:W-:Y:S02]  /*0140*/  LOP3.LUT R7, R6, 0x80, RZ, 0xfc, !PT ;  /* 0x0000008006077812 */ /* 0x000fe400078efcff */
[----:B------:R-:W-:Y:S02]  /*0150*/  IADD3 R8, R10, R3, -R8 ;  /* 0x000000030a087210 */ /* 0x000fe40007ffe808 */
[----:B------:R-:W-:-:S02]  /*0160*/  ISETP.GE.AND P1, PT, R7, 0x100, PT ;  /* 0x000001000700780c */ /* 0x000fc40003f26270 */
[C---:B------:R-:W-:Y:S01]  /*0170*/  ISETP.GE.AND P0, PT, R6.reuse, 0x100, PT ;  /* 0x000001000600780c */ /* 0x040fe20003f06270 */
[----:B------:R-:W-:Y:S01]  /*0180*/  IMAD R19, R7, 0x100, R8 ;  /* 0x0000010007137824 */ /* 0x000fe200078e0208 */
[----:B------:R-:W-:Y:S02]  /*0190*/  LEA R11, R6, R8, 0x8 ;  /* 0x00000008060b7211 */ /* 0x000fe400078e40ff */
[----:B------:R-:W-:Y:S01]  /*01a0*/  CS2R R6, SRZ ;  /* 0x0000000000067805 */ /* 0x000fe2000001ff00 */
[----:B--2---:R-:W-:-:S04]  /*01b0*/  IMAD.WIDE R18, R19, 0x4, R4 ;  /* 0x0000000413127825 */ /* 0x004fc800078e0204 */
[----:B------:R-:W-:Y:S01]  /*01c0*/  IMAD.WIDE R10, R11, 0x4, R4 ;  /* 0x000000040b0a7825 */ /* 0x000fe200078e0204 */
[----:B------:R-:W-:Y:S01]  /*01d0*/  CS2R R4, SRZ ;  /* 0x0000000000047805 */ /* 0x000fe2000001ff00 */
[----:B------:R1:W2:Y:S05]  /*01e0*/  @!P1 LDG.E.EL.128 R12, desc[UR6][R18.64] ;  /* 0x00000006120c9981 */ /* 0x0002aa000c2e1d00 */
[----:B------:R3:W4:Y:S01]  /*01f0*/  @!P0 LDG.E.EL.128 R4, desc[UR6][R10.64] ;  /* 0x000000060a048981 */ /* 0x000722000c2e1d00 */
[----:B-----5:R-:W-:Y:S01]  /*0200*/  UPRMT UR4, UR5, 0x654, UR4 ;  /* 0x0000065405047896 */ /* 0x020fe20008000004 */
[----:B------:R-:W-:Y:S01]  /*0210*/  SHF.R.U32.HI R8, RZ, 0x6, R2 ;  /* 0x00000006ff087819 */ /* 0x000fe20000011602 */
[----:B-1----:R-:W-:-:S03]  /*0220*/  IMAD.SHL.U32 R18, R2, 0x4, RZ ;  /* 0x0000000402127824 */ /* 0x002fc600078e00ff */
[----:B------:R-:W-:Y:S02]  /*0230*/  SGXT.U32 R8, R8, 0x1 ;  /* 0x000000010808781a */ /* 0x000fe40000000000 */
[----:B------:R-:W-:Y:S02]  /*0240*/  LEA R21, R9, UR4, 0x2 ;  /* 0x0000000409157c11 */ /* 0x000fe4000f8e10ff */
[----:B------:R-:W-:Y:S02]  /*0250*/  LOP3.LUT R3, R3, R8, RZ, 0xfc, !PT ;  /* 0x0000000803037212 */ /* 0x000fe400078efcff */
[----:B---3--:R-:W-:Y:S02]  /*0260*/  CS2R R10, SRZ ;  /* 0x00000000000a7805 */ /* 0x008fe4000001ff00 */
[----:B------:R-:W-:Y:S02]  /*0270*/  LOP3.LUT R9, R18, 0xfc, RZ, 0xc0, !PT ;  /* 0x000000fc12097812 */ /* 0x000fe400078ec0ff */
[----:B------:R-:W-:-:S02]  /*0280*/  LEA.HI R8, R20, R3, RZ, 0x8 ;  /* 0x0000000314087211 */ /* 0x000fc400078f40ff */
[----:B------:R-:W-:Y:S02]  /*0290*/  PRMT R0, R9, 0x6540, R0 ;  /* 0x0000654009007816 */ /* 0x000fe40000000000 */
[----:B------:R-:W-:Y:S02]  /*02a0*/  LOP3.LUT R9, R8, 0xffffff00, RZ, 0xc0, !PT ;  /* 0xffffff0008097812 */ /* 0x000fe400078ec0ff */
[----:B------:R-:W-:Y:S02]  /*02b0*/  ISETP.GE.AND P0, PT, R0, 0x100, PT ;  /* 0x000001000000780c */ /* 0x000fe40003f06270 */
[----:B------:R-:W-:Y:S02]  /*02c0*/  IADD3 R23, R0, R9, RZ ;  /* 0x0000000900177210 */ /* 0x000fe40007ffe0ff */
[----:B------:R-:W-:Y:S02]  /*02d0*/  CS2R R8, SRZ ;  /* 0x0000000000087805 */ /* 0x000fe4000001ff00 */
[----:B------:R-:W-:Y:S01]  /*02e0*/  LOP3.LUT R19, R3, 0x2, RZ, 0xfc, !PT ;  /* 0x0000000203137812 */ /* 0x000fe200078efcff */
[----:B0-----:R-:W-:-:S03]  /*02f0*/  IMAD.WIDE R22, R23, 0x4, R16 ;  /* 0x0000000417167825 */ /* 0x001fc600078e0210 */
[----:B------:R-:W-:Y:S01]  /*0300*/  LEA.HI R20, R20, R19, RZ, 0x8 ;  /* 0x0000001314147211 */ /* 0x000fe200078f40ff */
[----:B--2---:R-:W-:Y:S04]  /*0310*/  STS [R21+0x200], R12 ;  /* 0x0002000c15007388 */ /* 0x004fe80000000800 */
[----:B------:R-:W-:Y:S04]  /*0320*/  STS [R21+0x604], R13 ;  /* 0x0006040d15007388 */ /* 0x000fe80000000800 */
[----:B------:R-:W-:Y:S04]  /*0330*/  STS [R21+0xa08], R14 ;  /* 0x000a080e15007388 */ /* 0x000fe80000000800 */
[----:B------:R-:W-:Y:S04]  /*0340*/  STS [R21+0xe0c], R15 ;  /* 0x000e0c0f15007388 */ /* 0x000fe80000000800 */
[----:B----4-:R-:W-:Y:S04]  /*0350*/  STS [R21], R4 ;  /* 0x0000000415007388 */ /* 0x010fe80000000800 */
[----:B------:R0:W-:Y:S04]  /*0360*/  STS [R21+0x404], R5 ;  /* 0x0004040515007388 */ /* 0x0001e80000000800 */
[----:B------:R-:W-:Y:S04]  /*0370*/  STS [R21+0x808], R6 ;  /* 0x0008080615007388 */ /* 0x000fe80000000800 */
[----:B------:R1:W-:Y:S01]  /*0380*/  STS [R21+0xc0c], R7 ;  /* 0x000c0c0715007388 */ /* 0x0003e20000000800 */
[----:B------:R-:W-:Y:S01]  /*0390*/  BAR.SYNC.DEFER_BLOCKING 0x0 ;  /* 0x0000000000007b1d */ /* 0x000fe20000010000 */
[----:B0-----:R-:W-:-:S02]  /*03a0*/  LOP3.LUT R5, R20, 0xffffff00, RZ, 0xc0, !PT ;  /* 0xffffff0014057812 */ /* 0x001fc400078ec0ff */
[----:B------:R-:W-:Y:S02]  /*03b0*/  CS2R R12, SRZ ;  /* 0x00000000000c7805 */ /* 0x000fe4000001ff00 */
[----:B------:R-:W-:Y:S01]  /*03c0*/  CS2R R14, SRZ ;  /* 0x00000000000e7805 */ /* 0x000fe2000001ff00 */
[----:B------:R-:W-:Y:S01]  /*03d0*/  IMAD.IADD R5, R0, 0x1, R5 ;  /* 0x0000000100057824 */ /* 0x000fe200078e0205 */
[----:B------:R-:W2:Y:S03]  /*03e0*/  @!P0 LDG.E.EL.128 R8, desc[UR6][R22.64] ;  /* 0x0000000616088981 */ /* 0x000ea6000c2e1d00 */
[----:B------:R-:W-:-:S05]  /*03f0*/  IMAD.WIDE R16, R5, 0x4, R16 ;  /* 0x0000000405107825 */ /* 0x000fca00078e0210 */
[----:B------:R-:W3:Y:S01]  /*0400*/  @!P0 LDG.E.EL.128 R12, desc[UR6][R16.64] ;  /* 0x00000006100c8981 */ /* 0x000ee2000c2e1d00 */
[----:B------:R-:W-:Y:S01]  /*0410*/  SHF.R.U32.HI R4, RZ, 0x4, R2 ;  /* 0x00000004ff047819 */ /* 0x000fe20000011602 */
[----:B------:R-:W-:Y:S01]  /*0420*/  IMAD R25, R19, 0x100, R0 ;  /* 0x0000010013197824 */ /* 0x000fe200078e0200 */
[----:B------:R-:W-:Y:S02]  /*0430*/  LOP3.LUT R18, R18, 0x1fc, RZ, 0xc0, !PT ;  /* 0x000001fc12127812 */ /* 0x000fe400078ec0ff */
[----:B------:R-:W-:Y:S01]  /*0440*/  LOP3.LUT R4, R4, 0x4, RZ, 0xc0, !PT ;  /* 0x0000000404047812 */ /* 0x000fe200078ec0ff */
[----:B--2---:R-:W-:Y:S01]  /*0450*/  FADD R5, R9, 9.9999997171806853657e-10 ;  /* 0x3089705f09057421 */ /* 0x004fe20000000000 */
[----:B------:R-:W-:Y:S02]  /*0460*/  FADD R8, R8, 9.9999997171806853657e-10 ;  /* 0x3089705f08087421 */ /* 0x000fe40000000000 */
[----:B------:R-:W-:Y:S01]  /*0470*/  IADD3 R9, R4, UR4, RZ ;  /* 0x0000000404097c10 */ /* 0x000fe2000fffe0ff */
[----:B-1----:R-:W-:Y:S01]  /*0480*/  FADD R7, R10, 9.9999997171806853657e-10 ;  /* 0x3089705f0a077421 */ /* 0x002fe20000000000 */
[C---:B------:R-:W-:Y:S01]  /*0490*/  LOP3.LUT R4, R18.reuse, 0x200, RZ, 0xfc, !PT ;  /* 0x0000020012047812 */ /* 0x040fe200078efcff */
[----:B------:R0:W1:Y:S01]  /*04a0*/  MUFU.SQRT R20, R8 ;  /* 0x0000000800147308 */ /* 0x0000620000002000 */
[----:B------:R-:W-:Y:S01]  /*04b0*/  FADD R6, R11, 9.9999997171806853657e-10 ;  /* 0x3089705f0b067421 */ /* 0x000fe20000000000 */
[----:B------:R-:W-:Y:S01]  /*04c0*/  IMAD R10, R18, 0x4, R9 ;  /* 0x00000004120a7824 */ /* 0x000fe200078e0209 */
[----:B------:R-:W-:Y:S01]  /*04d0*/  SHF.R.U32.HI R11, RZ, 0x6, R4 ;  /* 0x00000006ff0b7819 */ /* 0x000fe20000011604 */
[----:B---3--:R-:W-:Y:S01]  /*04e0*/  FADD R12, R12, 9.9999997171806853657e-10 ;  /* 0x3089705f0c0c7421 */ /* 0x008fe20000000000 */
[----:B------:R-:W-:Y:S01]  /*04f0*/  FADD R9, R14, 9.9999997171806853657e-10 ;  /* 0x3089705f0e097421 */ /* 0x000fe20000000000 */
[----:B------:R-:W-:Y:S01]  /*0500*/  FADD R14, R15, 9.9999997171806853657e-10 ;  /* 0x3089705f0f0e7421 */ /* 0x000fe20000000000 */
[----:B------:R-:W2:Y:S01]  /*0510*/  LDS R4, [R10] ;  /* 0x000000000a047984 */ /* 0x000ea20000000800 */
[----:B------:R-:W3:Y:S01]  /*0520*/  MUFU.SQRT R5, R5 ;  /* 0x0000000500057308 */ /* 0x000ee20000002000 */
[----:B0-----:R-:W-:Y:S01]  /*0530*/  FADD R8, R13, 9.9999997171806853657e-10 ;  /* 0x3089705f0d087421 */ /* 0x001fe20000000000 */
[----:B------:R-:W-:-:S04]  /*0540*/  LOP3.LUT R11, R11, 0xc, RZ, 0xc0, !PT ;  /* 0x0000000c0b0b7812 */ /* 0x000fc800078ec0ff */
[----:B------:R-:W-:Y:S01]  /*0550*/  IADD3 R11, R11, UR4, RZ ;  /* 0x000000040b0b7c10 */ /* 0x000fe2000fffe0ff */
[----:B-1----:R-:W-:Y:S01]  /*0560*/  FADD R13, R20, 1.00000001335143196e-10 ;  /* 0x2edbe6ff140d7421 */ /* 0x002fe20000000000 */
[----:B------:R-:W0:Y:S03]  /*0570*/  MUFU.SQRT R6, R6 ;  /* 0x0000000600067308 */ /* 0x000e260000002000 */
[----:B------:R-:W-:Y:S01]  /*0580*/  IMAD R20, R18, 0x4, R11 ;  /* 0x0000000412147824 */ /* 0x000fe200078e020b */
[----:B------:R-:W-:Y:S01]  /*0590*/  FSETP.GT.AND P6, PT, R13, 8.50705917302346158658e+37, PT ;  /* 0x7e8000000d00780b */ /* 0x000fe20003fc4000 */
[----:B------:R-:W1:Y:S01]  /*05a0*/  LDS R11, [R10+0xc] ;  /* 0x00000c000a0b7984 */ /* 0x000e620000000800 */
[----:B---3--:R-:W-:Y:S02]  /*05b0*/  FADD R16, R5, 1.00000001335143196e-10 ;  /* 0x2edbe6ff05107421 */ /* 0x008fe40000000000 */
[----:B------:R-:W3:Y:S01]  /*05c0*/  MUFU.SQRT R7, R7 ;  /* 0x0000000700077308 */ /* 0x000ee20000002000 */
[----:B------:R-:W4:Y:S02]  /*05d0*/  LDS R5, [R10+0x4] ;  /* 0x000004000a057984 */ /* 0x000f240000000800 */
[----:B------:R-:W-:Y:S01]  /*05e0*/  FSETP.GT.AND P1, PT, R16, 8.50705917302346158658e+37, PT ;  /* 0x7e8000001000780b */ /* 0x000fe20003f24000 */
[----:B0-----:R-:W-:-:S04]  /*05f0*/  FADD R21, R6, 1.00000001335143196e-10 ;  /* 0x2edbe6ff06157421 */ /* 0x001fc80000000000 */
[----:B------:R0:W5:Y:S01]  /*0600*/  MUFU.SQRT R2, R12 ;  /* 0x0000000c00027308 */ /* 0x0001620000002000 */
[----:B------:R-:W4:Y:S01]  /*0610*/  LDS R6, [R10+0x8] ;  /* 0x000008000a067984 */ /* 0x000f220000000800 */
[----:B------:R-:W-:Y:S01]  /*0620*/  @P6 FMUL R13, R13, 0.25 ;  /* 0x3e8000000d0d6820 */ /* 0x000fe20000400000 */
[----:B------:R-:W-:Y:S02]  /*0630*/  FSETP.GT.AND P3, PT, R21, 8.50705917302346158658e+37, PT ;  /* 0x7e8000001500780b */ /* 0x000fe40003f64000 */
[----:B------:R-:W-:Y:S01]  /*0640*/  LDS R10, [R20+0x80c] ;  /* 0x00080c00140a7984 */ /* 0x000fe20000000800 */
[----:B---3--:R-:W-:Y:S02]  /*0650*/  FADD R17, R7, 1.00000001335143196e-10 ;  /* 0x2edbe6ff07117421 */ /* 0x008fe40000000000 */
[----:B------:R-:W3:Y:S01]  /*0660*/  MUFU.SQRT R8, R8 ;  /* 0x0000000800087308 */ /* 0x000ee20000002000 */
[----:B0-----:R-:W0:Y:S01]  /*0670*/  LDS R12, [R20+0x800] ;  /* 0x00080000140c7984 */ /* 0x001e220000000800 */
[----:B------:R-:W-:Y:S01]  /*0680*/  @P1 FMUL R16, R16, 0.25 ;  /* 0x3e80000010101820 */ /* 0x000fe20000400000 */
[----:B------:R-:W-:Y:S01]  /*0690*/  FSETP.GT.AND P2, PT, R17, 8.50705917302346158658e+37, PT ;  /* 0x7e8000001100780b */ /* 0x000fe20003f44000 */
[----:B-----5:R-:W-:-:S04]  /*06a0*/  FADD R15, R2, 1.00000001335143196e-10 ;  /* 0x2edbe6ff020f7421 */ /* 0x020fc80000000000 */
[----:B------:R-:W5:Y:S01]  /*06b0*/  MUFU.SQRT R9, R9 ;  /* 0x0000000900097308 */ /* 0x000f620000002000 */
[----:B------:R-:W0:Y:S01]  /*06c0*/  LDS R2, [R20+0x808] ;  /* 0x0008080014027984 */ /* 0x000e220000000800 */
[----:B--2---:R-:W-:Y:S01]  /*06d0*/  @P6 FMUL R4, R4, 0.25 ;  /* 0x3e80000004046820 */ /* 0x004fe20000400000 */
[----:B------:R-:W-:Y:S01]  /*06e0*/  @P3 FMUL R21, R21, 0.25 ;  /* 0x3e80000015153820 */ /* 0x000fe20000400000 */
[----:B------:R-:W-:Y:S01]  /*06f0*/  FSETP.GT.AND P4, PT, R15, 8.50705917302346158658e+37, PT ;  /* 0x7e8000000f00780b */ /* 0x000fe20003f84000 */
[----:B---3--:R-:W-:-:S03]  /*0700*/  FADD R22, R8, 1.00000001335143196e-10 ;  /* 0x2edbe6ff08167421 */ /* 0x008fc60000000000 */
[----:B------:R-:W2:Y:S01]  /*0710*/  MUFU.SQRT R14, R14 ;  /* 0x0000000e000e7308 */ /* 0x000ea20000002000 */
[----:B------:R-:W-:Y:S01]  /*0720*/  @P2 FMUL R17, R17, 0.25 ;  /* 0x3e80000011112820 */ /* 0x000fe20000400000 */
[----:B------:R-:W-:Y:S01]  /*0730*/  FSETP.GT.AND P5, PT, R22, 8.50705917302346158658e+37, PT ;  /* 0x7e8000001600780b */ /* 0x000fe20003fa4000 */
[----:B-1----:R-:W-:Y:S01]  /*0740*/  @P3 FMUL R11, R11, 0.25 ;  /* 0x3e8000000b0b3820 */ /* 0x002fe20000400000 */
[----:B-----5:R-:W-:-:S04]  /*0750*/  FADD R23, R9, 1.00000001335143196e-10 ;  /* 0x2edbe6ff09177421 */ /* 0x020fc80000000000 */
[----:B------:R1:W3:Y:S01]  /*0760*/  MUFU.RCP R7, R13 ;  /* 0x0000000d00077308 */ /* 0x0002e20000001000 */
[----:B----4-:R-:W-:Y:S01]  /*0770*/  @P1 FMUL R5, R5, 0.25 ;  /* 0x3e80000005051820 */ /* 0x010fe20000400000 */
[----:B------:R-:W4:Y:S01]  /*0780*/  LDC.64 R8, c[0x0][0x220] ;  /* 0x00008800ff087b82 */ /* 0x000f220000000a00 */
[----:B------:R-:W-:Y:S01]  /*0790*/  @P4 FMUL R15, R15, 0.25 ;  /* 0x3e8000000f0f4820 */ /* 0x000fe20000400000 */
[----:B------:R-:W-:Y:S01]  /*07a0*/  FSETP.GT.AND P6, PT, R23, 8.50705917302346158658e+37, PT ;  /* 0x7e8000001700780b */ /* 0x000fe20003fc4000 */
[----:B--2---:R-:W-:-:S03]  /*07b0*/  FADD R24, R14, 1.00000001335143196e-10 ;  /* 0x2edbe6ff0e187421 */ /* 0x004fc60000000000 */
[----:B------:R-:W2:Y:S01]  /*07c0*/  MUFU.RCP R16, R16 ;  /* 0x0000001000107308 */ /* 0x000ea20000001000 */
[----:B-1----:R-:W1:Y:S01]  /*07d0*/  LDS R13, [R20+0x804] ;  /* 0x00080400140d7984 */ /* 0x002e620000000800 */
[----:B------:R-:W-:Y:S01]  /*07e0*/  @P5 FMUL R22, R22, 0.25 ;  /* 0x3e80000016165820 */ /* 0x000fe20000400000 */
[----:B------:R-:W-:Y:S01]  /*07f0*/  @P2 FMUL R6, R6, 0.25 ;  /* 0x3e80000006062820 */ /* 0x000fe20000400000 */
[----:B------:R-:W-:Y:S01]  /*0800*/  FSETP.GT.AND P1, PT, R24, 8.50705917302346158658e+37, PT ;  /* 0x7e8000001800780b */ /* 0x000fe20003f24000 */
[----:B---3--:R-:W-:-:S03]  /*0810*/  FMUL R4, R7, R4 ;  /* 0x0000000407047220 */ /* 0x008fc60000400000 */
[----:B------:R-:W3:Y:S01]  /*0820*/  MUFU.RCP R17, R17 ;  /* 0x0000001100117308 */ /* 0x000ee20000001000 */
[----:B------:R-:W-:Y:S01]  /*0830*/  @P6 FMUL R23, R23, 0.25 ;  /* 0x3e80000017176820 */ /* 0x000fe20000400000 */
[----:B0-----:R-:W-:Y:S01]  /*0840*/  @P4 FMUL R12, R12, 0.25 ;  /* 0x3e8000000c0c4820 */ /* 0x001fe20000400000 */
[----:B--2---:R-:W-:-:S05]  /*0850*/  FMUL R5, R16, R5 ;  /* 0x0000000510057220 */ /* 0x004fca0000400000 */
[----:B------:R0:W2:Y:S01]  /*0860*/  MUFU.RCP R18, R21 ;  /* 0x0000001500127308 */ /* 0x0000a20000001000 */
[----:B------:R-:W-:Y:S01]  /*0870*/  @P1 FMUL R24, R24, 0.25 ;  /* 0x3e80000018181820 */ /* 0x000fe20000400000 */
[----:B------:R-:W-:Y:S01]  /*0880*/  @P6 FMUL R2, R2, 0.25 ;  /* 0x3e80000002026820 */ /* 0x000fe20000400000 */
[----:B------:R-:W-:Y:S01]  /*0890*/  @P1 FMUL R10, R10, 0.25 ;  /* 0x3e8000000a0a1820 */ /* 0x000fe20000400000 */
[----:B---3--:R-:W-:-:S04]  /*08a0*/  FMUL R6, R17, R6 ;  /* 0x0000000611067220 */ /* 0x008fc80000400000 */
[----:B------:R-:W3:Y:S01]  /*08b0*/  MUFU.RCP R15, R15 ;  /* 0x0000000f000f7308 */ /* 0x000ee20000001000 */
[----:B0-----:R-:W-:-:S05]  /*08c0*/  LEA R21, R3, R0, 0x8 ;  /* 0x0000000003157211 */ /* 0x001fca00078e40ff */
[----:B----4-:R-:W-:-:S04]  /*08d0*/  IMAD.WIDE R16, R21, 0x4, R8 ;  /* 0x0000000415107825 */ /* 0x010fc800078e0208 */
[----:B--2---:R-:W-:Y:S01]  /*08e0*/  FMUL R7, R18, R11 ;  /* 0x0000000b12077220 */ /* 0x004fe20000400000 */
[----:B------:R-:W0:Y:S01]  /*08f0*/  MUFU.RCP R14, R22 ;  /* 0x00000016000e7308 */ /* 0x000e220000001000 */
[----:B------:R-:W-:-:S03]  /*0900*/  IMAD.WIDE R8, R25, 0x4, R8 ;  /* 0x0000000419087825 */ /* 0x000fc600078e0208 */
[----:B------:R2:W-:Y:S01]  /*0910*/  @!P0 STG.E.128 desc[UR6][R16.64], R4 ;  /* 0x0000000410008986 */ /* 0x0005e2000c101d06 */
[----:B---3--:R-:W-:-:S03]  /*0920*/  FMUL R12, R15, R12 ;  /* 0x0000000c0f0c7220 */ /* 0x008fc60000400000 */
[----:B------:R-:W3:Y:S01]  /*0930*/  MUFU.RCP R3, R23 ;  /* 0x0000001700037308 */ /* 0x000ee20000001000 */
[----:B-1----:R-:W-:-:S04]  /*0940*/  @P5 FMUL R13, R13, 0.25 ;  /* 0x3e8000000d0d5820 */ /* 0x002fc80000400000 */
[----:B0-----:R-:W-:-:S03]  /*0950*/  FMUL R13, R14, R13 ;  /* 0x0000000d0e0d7220 */ /* 0x001fc60000400000 */
[----:B------:R-:W0:Y:S01]  /*0960*/  MUFU.RCP R19, R24 ;  /* 0x0000001800137308 */ /* 0x000e220000001000 */
[----:B---3--:R-:W-:Y:S01]  /*0970*/  FMUL R14, R3, R2 ;  /* 0x00000002030e7220 */ /* 0x008fe20000400000 */
[----:B0-----:R-:W-:Y:S01]  /*0980*/  FMUL R15, R19, R10 ;  /* 0x0000000a130f7220 */ /* 0x001fe20000400000 */
[----:B--2---:R-:W-:Y:S06]  /*0990*/  @P0 EXIT ;  /* 0x000000000000094d */ /* 0x004fec0003800000 */
[----:B------:R-:W-:Y:S01]  /*09a0*/  STG.E.128 desc[UR6][R8.64], R12 ;  /* 0x0000000c08007986 */ /* 0x000fe2000c101d06 */
[----:B------:R-:W-:Y:S05]  /*09b0*/  EXIT ;  /* 0x000000000000794d */ /* 0x000fea0003800000 */
.L_x_0:
[----:B------:R-:W-:-:S00]  /*09c0*/  BRA `(.L_x_0) ;  /* 0xfffffffc00fc7947 */ /* 0x000fc0000383ffff */
[----:B------:R-:W-:-:S00]  /*09d0*/  NOP ;  /* 0x0000000000007918 */ /* 0x000fc00000000000 */
        /* <DEDUP_REMOVED lines=10> */
.L_x_1:


//--------------------- .nv.global.init           --------------------------
	.section	.nv.global.init,"aw",@progbits
.nv.global.init:
	.type		_$_str,@object
	.size		_$_str,(_$_str_$_2 - _$_str)
_$_str:
        /*0000*/ 	.byte	0x5f, 0x5f, 0x43, 0x55, 0x44, 0x41, 0x5f, 0x46, 0x54, 0x5a, 0x00
	.type		_$_str_$_2,@object
	.size		_$_str_$_2,(.L_1 - _$_str_$_2)
_$_str_$_2:
        /*000b*/ 	.byte	0x5f, 0x5f, 0x43, 0x55, 0x44, 0x41, 0x5f, 0x50, 0x52, 0x45, 0x43, 0x5f, 0x53, 0x51, 0x52, 0x54
        /*001b*/ 	.byte	0x00
.L_1:


//--------------------- .nv.shared.triton_poi_fused_add_div_sqrt_18 --------------------------
	.section	.nv.shared.triton_poi_fused_add_div_sqrt_18,"aw",@nobits
	.sectionflags	@""
	.align	16
	.zero		1024


//--------------------- .nv.constant0.triton_poi_fused_add_div_sqrt_18 --------------------------
	.section	.nv.constant0.triton_poi_fused_add_div_sqrt_18,"a",@progbits
	.sectionflags	@""
	.align	4
.nv.constant0.triton_poi_fused_add_div_sqrt_18:
	.zero		560
